//
// Generated by NVIDIA NVVM Compiler
//
// Compiler Build ID: CL-36424714
// Cuda compilation tools, release 13.0, V13.0.88
// Based on NVVM 20.0.0
//

.version 9.0
.target sm_100
.address_size 64

	// .globl	_Z3addiPfS_
// _ZZ17reverseFixedArrayPiiE1s has been demoted

.visible .entry _Z3addiPfS_(
	.param .u32 _Z3addiPfS__param_0,
	.param .u64 .ptr .align 1 _Z3addiPfS__param_1,
	.param .u64 .ptr .align 1 _Z3addiPfS__param_2
)
{
	.reg .pred 	%p<7>;
	.reg .b32 	%r<31>;
	.reg .b32 	%f<16>;
	.reg .b64 	%rd<18>;

	ld.param.u32 	%r12, [_Z3addiPfS__param_0];
	ld.param.u64 	%rd3, [_Z3addiPfS__param_1];
	ld.param.u64 	%rd4, [_Z3addiPfS__param_2];
	cvta.to.global.u64 	%rd1, %rd3;
	cvta.to.global.u64 	%rd2, %rd4;
	mov.u32 	%r13, %ntid.x;
	mov.u32 	%r14, %nctaid.x;
	mul.lo.s32 	%r1, %r13, %r14;
	mov.u32 	%r15, %ctaid.x;
	mov.u32 	%r16, %tid.x;
	mad.lo.s32 	%r29, %r15, %r13, %r16;
	setp.ge.s32 	%p1, %r29, %r12;
	@%p1 bra 	$L__BB0_7;
	add.s32 	%r17, %r29, %r1;
	max.s32 	%r18, %r12, %r17;
	setp.lt.s32 	%p2, %r17, %r12;
	selp.u32 	%r19, 1, 0, %p2;
	add.s32 	%r20, %r17, %r19;
	sub.s32 	%r21, %r18, %r20;
	div.u32 	%r22, %r21, %r1;
	add.s32 	%r3, %r22, %r19;
	and.b32  	%r23, %r3, 3;
	setp.eq.s32 	%p3, %r23, 3;
	@%p3 bra 	$L__BB0_4;
	add.s32 	%r24, %r3, 1;
	and.b32  	%r25, %r24, 3;
	neg.s32 	%r27, %r25;
$L__BB0_3:
	.pragma "nounroll";
	mul.wide.s32 	%rd5, %r29, 4;
	add.s64 	%rd6, %rd1, %rd5;
	add.s64 	%rd7, %rd2, %rd5;
	ld.global.f32 	%f1, [%rd7];
	ld.global.f32 	%f2, [%rd6];
	add.f32 	%f3, %f1, %f2;
	st.global.f32 	[%rd7], %f3;
	add.s32 	%r29, %r29, %r1;
	add.s32 	%r27, %r27, 1;
	setp.ne.s32 	%p4, %r27, 0;
	@%p4 bra 	$L__BB0_3;
$L__BB0_4:
	setp.lt.u32 	%p5, %r3, 3;
	@%p5 bra 	$L__BB0_7;
	mul.wide.s32 	%rd11, %r1, 4;
	shl.b32 	%r26, %r1, 2;
$L__BB0_6:
	mul.wide.s32 	%rd8, %r29, 4;
	add.s64 	%rd9, %rd2, %rd8;
	add.s64 	%rd10, %rd1, %rd8;
	ld.global.f32 	%f4, [%rd9];
	ld.global.f32 	%f5, [%rd10];
	add.f32 	%f6, %f4, %f5;
	st.global.f32 	[%rd9], %f6;
	add.s64 	%rd12, %rd9, %rd11;
	add.s64 	%rd13, %rd10, %rd11;
	ld.global.f32 	%f7, [%rd12];
	ld.global.f32 	%f8, [%rd13];
	add.f32 	%f9, %f7, %f8;
	st.global.f32 	[%rd12], %f9;
	add.s64 	%rd14, %rd12, %rd11;
	add.s64 	%rd15, %rd13, %rd11;
	ld.global.f32 	%f10, [%rd14];
	ld.global.f32 	%f11, [%rd15];
	add.f32 	%f12, %f10, %f11;
	st.global.f32 	[%rd14], %f12;
	add.s64 	%rd16, %rd14, %rd11;
	add.s64 	%rd17, %rd15, %rd11;
	ld.global.f32 	%f13, [%rd16];
	ld.global.f32 	%f14, [%rd17];
	add.f32 	%f15, %f13, %f14;
	st.global.f32 	[%rd16], %f15;
	add.s32 	%r29, %r26, %r29;
	setp.lt.s32 	%p6, %r29, %r12;
	@%p6 bra 	$L__BB0_6;
$L__BB0_7:
	ret;

}
	// .globl	_Z17reverseFixedArrayPii
.visible .entry _Z17reverseFixedArrayPii(
	.param .u64 .ptr .align 1 _Z17reverseFixedArrayPii_param_0,
	.param .u32 _Z17reverseFixedArrayPii_param_1
)
{
	.reg .b32 	%r<12>;
	.reg .b64 	%rd<5>;
	// demoted variable
	.shared .align 4 .b8 _ZZ17reverseFixedArrayPiiE1s[2048];
	ld.param.u64 	%rd1, [_Z17reverseFixedArrayPii_param_0];
	ld.param.u32 	%r1, [_Z17reverseFixedArrayPii_param_1];
	cvta.to.global.u64 	%rd2, %rd1;
	mov.u32 	%r2, %tid.x;
	not.b32 	%r3, %r2;
	add.s32 	%r4, %r1, %r3;
	mul.wide.u32 	%rd3, %r2, 4;
	add.s64 	%rd4, %rd2, %rd3;
	ld.global.u32 	%r5, [%rd4];
	shl.b32 	%r6, %r2, 2;
	mov.u32 	%r7, _ZZ17reverseFixedArrayPiiE1s;
	add.s32 	%r8, %r7, %r6;
	st.shared.u32 	[%r8], %r5;
	bar.sync 	0;
	shl.b32 	%r9, %r4, 2;
	add.s32 	%r10, %r7, %r9;
	ld.shared.u32 	%r11, [%r10];
	st.global.u32 	[%rd4], %r11;
	ret;

}


// ===== COMPILED SASS (sm_100) =====

	.target	sm_100

	.elftype	@"ET_EXEC"


//--------------------- .note.nv.tkinfo           --------------------------
	.section	.note.nv.tkinfo,"",@"SHT_NOTE"
	.sectionflags	@"SHF_NOTE_NV_TKINFO"
	.tkinfo
        /*0018*/ 	.word	0x00000002
        /*0030*/ 	.string	""
        /*0030*/ 	.string	"ptxas"
        /*0030*/ 	.string	"Cuda compilation tools, release 13.0, V13.0.88"
        /*0030*/ 	.string	"Build cuda_13.0.r13.0/compiler.36424714_0"
        /*0030*/ 	.string	"-arch sm_100 -m 64 "



//--------------------- .note.nv.cuinfo           --------------------------
	.section	.note.nv.cuinfo,"",@"SHT_NOTE"
	.sectionflags	@"SHF_NOTE_NV_CUINFO"
        /*0018*/ 	.short	0x0002
        /*001a*/ 	.short	0x0064
        /*001c*/ 	.short	0x0082
	.zero		2


//--------------------- .nv.info                  --------------------------
	.section	.nv.info,"",@"SHT_CUDA_INFO"
	.align	4


	//----- nvinfo : EIATTR_REGCOUNT
	.align		4
        /*0000*/ 	.byte	0x04, 0x2f
        /*0002*/ 	.short	(.L_1 - .L_0)
	.align		4
.L_0:
        /*0004*/ 	.word	index@(_Z3addiPfS_)
        /*0008*/ 	.word	0x00000018


	//----- nvinfo : EIATTR_FRAME_SIZE
	.align		4
.L_1:
        /*000c*/ 	.byte	0x04, 0x11
        /*000e*/ 	.short	(.L_3 - .L_2)
	.align		4
.L_2:
        /*0010*/ 	.word	index@(_Z3addiPfS_)
        /*0014*/ 	.word	0x00000000


	//----- nvinfo : EIATTR_REGCOUNT
	.align		4
.L_3:
        /*0018*/ 	.byte	0x04, 0x2f
        /*001a*/ 	.short	(.L_5 - .L_4)
	.align		4
.L_4:
        /*001c*/ 	.word	index@(_Z17reverseFixedArrayPii)
        /*0020*/ 	.word	0x0000000a


	//----- nvinfo : EIATTR_FRAME_SIZE
	.align		4
.L_5:
        /*0024*/ 	.byte	0x04, 0x11
        /*0026*/ 	.short	(.L_7 - .L_6)
	.align		4
.L_6:
        /*0028*/ 	.word	index@(_Z17reverseFixedArrayPii)
        /*002c*/ 	.word	0x00000000


	//----- nvinfo : EIATTR_MIN_STACK_SIZE
	.align		4
.L_7:
        /*0030*/ 	.byte	0x04, 0x12
        /*0032*/ 	.short	(.L_9 - .L_8)
	.align		4
.L_8:
        /*0034*/ 	.word	index@(_Z17reverseFixedArrayPii)
        /*0038*/ 	.word	0x00000000


	//----- nvinfo : EIATTR_MIN_STACK_SIZE
	.align		4
.L_9:
        /*003c*/ 	.byte	0x04, 0x12
        /*003e*/ 	.short	(.L_11 - .L_10)
	.align		4
.L_10:
        /*0040*/ 	.word	index@(_Z3addiPfS_)
        /*0044*/ 	.word	0x00000000
.L_11:


//--------------------- .nv.compat                --------------------------
	.section	.nv.compat,"",@"SHT_CUDA_COMPAT_INFO"
	.align	4
        /*0000*/ 	.byte	0x02, 0x09, 0x00, 0x00, 0x02, 0x02, 0x01, 0x00, 0x02, 0x05, 0x05, 0x00, 0x03, 0x07, 0x01, 0x01
        /*0010*/ 	.byte	0x02, 0x03, 0x00, 0x00, 0x02, 0x06, 0x01, 0x00, 0x04, 0x0b, 0x08, 0x00, 0x09, 0x00, 0x00, 0x00
        /*0020*/ 	.byte	0x00, 0x00, 0x00, 0x00


//--------------------- .nv.info._Z17reverseFixedArrayPii --------------------------
	.section	.nv.info._Z17reverseFixedArrayPii,"",@"SHT_CUDA_INFO"
	.sectionflags	@""
	.align	4


	//----- nvinfo : EIATTR_CUDA_API_VERSION
	.align		4
        /*0000*/ 	.byte	0x04, 0x37
        /*0002*/ 	.short	(.L_13 - .L_12)
.L_12:
        /*0004*/ 	.word	0x00000082


	//----- nvinfo : EIATTR_KPARAM_INFO
	.align		4
.L_13:
        /*0008*/ 	.byte	0x04, 0x17
        /*000a*/ 	.short	(.L_15 - .L_14)
.L_14:
        /*000c*/ 	.word	0x00000000
        /*0010*/ 	.short	0x0001
        /*0012*/ 	.short	0x0008
        /*0014*/ 	.byte	0x00, 0xf0, 0x11, 0x00


	//----- nvinfo : EIATTR_KPARAM_INFO
	.align		4
.L_15:
        /*0018*/ 	.byte	0x04, 0x17
        /*001a*/ 	.short	(.L_17 - .L_16)
.L_16:
        /*001c*/ 	.word	0x00000000
        /*0020*/ 	.short	0x0000
        /*0022*/ 	.short	0x0000
        /*0024*/ 	.byte	0x00, 0xf5, 0x21, 0x00


	//----- nvinfo : EIATTR_SPARSE_MMA_MASK
	.align		4
.L_17:
        /*0028*/ 	.byte	0x03, 0x50
        /*002a*/ 	.short	0x0000


	//----- nvinfo : EIATTR_MAXREG_COUNT
	.align		4
        /*002c*/ 	.byte	0x03, 0x1b
        /*002e*/ 	.short	0x00ff


	//----- nvinfo : EIATTR_NUM_BARRIERS
	.align		4
        /*0030*/ 	.byte	0x02, 0x4c
        /*0032*/ 	.byte	0x01
	.zero		1


	//----- nvinfo : EIATTR_MERCURY_ISA_VERSION
	.align		4
        /*0034*/ 	.byte	0x03, 0x5f
        /*0036*/ 	.short	0x0101


	//----- nvinfo : EIATTR_VRC_CTA_INIT_COUNT
	.align		4
        /*0038*/ 	.byte	0x02, 0x4a
	.zero		1
	.zero		1


	//----- nvinfo : EIATTR_EXIT_INSTR_OFFSETS
	.align		4
        /*003c*/ 	.byte	0x04, 0x1c
        /*003e*/ 	.short	(.L_19 - .L_18)


	//   ....[0]....
.L_18:
        /*0040*/ 	.word	0x00000120


	//----- nvinfo : EIATTR_CBANK_PARAM_SIZE
	.align		4
.L_19:
        /*0044*/ 	.byte	0x03, 0x19
        /*0046*/ 	.short	0x000c


	//----- nvinfo : EIATTR_PARAM_CBANK
	.align		4
        /*0048*/ 	.byte	0x04, 0x0a
        /*004a*/ 	.short	(.L_21 - .L_20)
	.align		4
.L_20:
        /*004c*/ 	.word	index@(.nv.constant0._Z17reverseFixedArrayPii)
        /*0050*/ 	.short	0x0380
        /*0052*/ 	.short	0x000c


	//----- nvinfo : EIATTR_SW_WAR
	.align		4
.L_21:
        /*0054*/ 	.byte	0x04, 0x36
        /*0056*/ 	.short	(.L_23 - .L_22)
.L_22:
        /*0058*/ 	.word	0x00000008
.L_23:


//--------------------- .nv.info._Z3addiPfS_      --------------------------
	.section	.nv.info._Z3addiPfS_,"",@"SHT_CUDA_INFO"
	.sectionflags	@""
	.align	4


	//----- nvinfo : EIATTR_CUDA_API_VERSION
	.align		4
        /*0000*/ 	.byte	0x04, 0x37
        /*0002*/ 	.short	(.L_25 - .L_24)
.L_24:
        /*0004*/ 	.word	0x00000082


	//----- nvinfo : EIATTR_KPARAM_INFO
	.align		4
.L_25:
        /*0008*/ 	.byte	0x04, 0x17
        /*000a*/ 	.short	(.L_27 - .L_26)
.L_26:
        /*000c*/ 	.word	0x00000000
        /*0010*/ 	.short	0x0002
        /*0012*/ 	.short	0x0010
        /*0014*/ 	.byte	0x00, 0xf5, 0x21, 0x00


	//----- nvinfo : EIATTR_KPARAM_INFO
	.align		4
.L_27:
        /*0018*/ 	.byte	0x04, 0x17
        /*001a*/ 	.short	(.L_29 - .L_28)
.L_28:
        /*001c*/ 	.word	0x00000000
        /*0020*/ 	.short	0x0001
        /*0022*/ 	.short	0x0008
        /*0024*/ 	.byte	0x00, 0xf5, 0x21, 0x00


	//----- nvinfo : EIATTR_KPARAM_INFO
	.align		4
.L_29:
        /*0028*/ 	.byte	0x04, 0x17
        /*002a*/ 	.short	(.L_31 - .L_30)
.L_30:
        /*002c*/ 	.word	0x00000000
        /*0030*/ 	.short	0x0000
        /*0032*/ 	.short	0x0000
        /*0034*/ 	.byte	0x00, 0xf0, 0x11, 0x00


	//----- nvinfo : EIATTR_SPARSE_MMA_MASK
	.align		4
.L_31:
        /*0038*/ 	.byte	0x03, 0x50
        /*003a*/ 	.short	0x0000


	//----- nvinfo : EIATTR_MAXREG_COUNT
	.align		4
        /*003c*/ 	.byte	0x03, 0x1b
        /*003e*/ 	.short	0x00ff


	//----- nvinfo : EIATTR_MERCURY_ISA_VERSION
	.align		4
        /*0040*/ 	.byte	0x03, 0x5f
        /*0042*/ 	.short	0x0101


	//----- nvinfo : EIATTR_VRC_CTA_INIT_COUNT
	.align		4
        /*0044*/ 	.byte	0x02, 0x4a
	.zero		1
	.zero		1


	//----- nvinfo : EIATTR_EXIT_INSTR_OFFSETS
	.align		4
        /*0048*/ 	.byte	0x04, 0x1c
        /*004a*/ 	.short	(.L_33 - .L_32)


	//   ....[0]....
.L_32:
        /*004c*/ 	.word	0x00000090


	//   ....[1]....
        /*0050*/ 	.word	0x00000380


	//   ....[2]....
        /*0054*/ 	.word	0x00000560


	//----- nvinfo : EIATTR_CRS_STACK_SIZE
	.align		4
.L_33:
        /*0058*/ 	.byte	0x04, 0x1e
        /*005a*/ 	.short	(.L_35 - .L_34)
.L_34:
        /*005c*/ 	.word	0x00000000


	//----- nvinfo : EIATTR_CBANK_PARAM_SIZE
	.align		4
.L_35:
        /*0060*/ 	.byte	0x03, 0x19
        /*0062*/ 	.short	0x0018


	//----- nvinfo : EIATTR_PARAM_CBANK
	.align		4
        /*0064*/ 	.byte	0x04, 0x0a
        /*0066*/ 	.short	(.L_37 - .L_36)
	.align		4
.L_36:
        /*0068*/ 	.word	index@(.nv.constant0._Z3addiPfS_)
        /*006c*/ 	.short	0x0380
        /*006e*/ 	.short	0x0018


	//----- nvinfo : EIATTR_SW_WAR
	.align		4
.L_37:
        /*0070*/ 	.byte	0x04, 0x36
        /*0072*/ 	.short	(.L_39 - .L_38)
.L_38:
        /*0074*/ 	.word	0x00000008
.L_39:


//--------------------- .nv.callgraph             --------------------------
	.section	.nv.callgraph,"",@"SHT_CUDA_CALLGRAPH"
	.align	4
	.sectionentsize	8
	.align		4
        /*0000*/ 	.word	0x00000000
	.align		4
        /*0004*/ 	.word	0xffffffff
	.align		4
        /*0008*/ 	.word	0x00000000
	.align		4
        /*000c*/ 	.word	0xfffffffe
	.align		4
        /*0010*/ 	.word	0x00000000
	.align		4
        /*0014*/ 	.word	0xfffffffd
	.align		4
        /*0018*/ 	.word	0x00000000
	.align		4
        /*001c*/ 	.word	0xfffffffc


//--------------------- .text._Z17reverseFixedArrayPii --------------------------
	.section	.text._Z17reverseFixedArrayPii,"ax",@progbits
	.align	128
        .global         _Z17reverseFixedArrayPii
        .type           _Z17reverseFixedArrayPii,@function
        .size           _Z17reverseFixedArrayPii,(.L_x_6 - _Z17reverseFixedArrayPii)
        .other          _Z17reverseFixedArrayPii,@"STO_CUDA_ENTRY STV_DEFAULT"
_Z17reverseFixedArrayPii:
.text._Z17reverseFixedArrayPii:
[----:B------:R-:W-:Y:S01]  /*0000*/  LDC R1, c[0x0][0x37c] ;  /* 0x0000df00ff017b82 */ /* 0x000fe20000000800 */
[----:B------:R-:W0:Y:S07]  /*0010*/  S2R R5, SR_TID.X ;  /* 0x0000000000057919 */ /* 0x000e2e0000002100 */
[----:B------:R-:W0:Y:S01]  /*0020*/  LDC.64 R2, c[0x0][0x380] ;  /* 0x0000e000ff027b82 */ /* 0x000e220000000a00 */
[----:B------:R-:W1:Y:S01]  /*0030*/  LDCU.64 UR6, c[0x0][0x358] ;  /* 0x00006b00ff0677ac */ /* 0x000e620008000a00 */
[----:B------:R-:W2:Y:S01]  /*0040*/  LDCU UR8, c[0x0][0x388] ;  /* 0x00007100ff0877ac */ /* 0x000ea20008000800 */
[----:B0-----:R-:W-:-:S05]  /*0050*/  IMAD.WIDE.U32 R2, R5, 0x4, R2 ;  /* 0x0000000405027825 */ /* 0x001fca00078e0002 */
[----:B-1----:R-:W3:Y:S01]  /*0060*/  LDG.E R4, desc[UR6][R2.64] ;  /* 0x0000000602047981 */ /* 0x002ee2000c1e1900 */
[----:B------:R-:W0:Y:S01]  /*0070*/  S2UR UR5, SR_CgaCtaId ;  /* 0x00000000000579c3 */ /* 0x000e220000008800 */
[----:B------:R-:W-:Y:S01]  /*0080*/  UMOV UR4, 0x400 ;  /* 0x0000040000047882 */ /* 0x000fe20000000000 */
[----:B------:R-:W-:-:S05]  /*0090*/  LOP3.LUT R0, RZ, R5, RZ, 0x33, !PT ;  /* 0x00000005ff007212 */ /* 0x000fca00078e33ff */
[----:B--2---:R-:W-:Y:S01]  /*00a0*/  VIADD R0, R0, UR8 ;  /* 0x0000000800007c36 */ /* 0x004fe20008000000 */
[----:B0-----:R-:W-:-:S06]  /*00b0*/  ULEA UR4, UR5, UR4, 0x18 ;  /* 0x0000000405047291 */ /* 0x001fcc000f8ec0ff */
[----:B------:R-:W-:Y:S02]  /*00c0*/  LEA R5, R5, UR4, 0x2 ;  /* 0x0000000405057c11 */ /* 0x000fe4000f8e10ff */
[----:B------:R-:W-:-:S03]  /*00d0*/  LEA R0, R0, UR4, 0x2 ;  /* 0x0000000400007c11 */ /* 0x000fc6000f8e10ff */
[----:B---3--:R-:W-:Y:S01]  /*00e0*/  STS [R5], R4 ;  /* 0x0000000405007388 */ /* 0x008fe20000000800 */
[----:B------:R-:W-:Y:S06]  /*00f0*/  BAR.SYNC.DEFER_BLOCKING 0x0 ;  /* 0x0000000000007b1d */ /* 0x000fec0000010000 */
[----:B------:R-:W0:Y:S04]  /*0100*/  LDS R7, [R0] ;  /* 0x0000000000077984 */ /* 0x000e280000000800 */
[----:B0-----:R-:W-:Y:S01]  /*0110*/  STG.E desc[UR6][R2.64], R7 ;  /* 0x0000000702007986 */ /* 0x001fe2000c101906 */
[----:B------:R-:W-:Y:S05]  /*0120*/  EXIT ;  /* 0x000000000000794d */ /* 0x000fea0003800000 */
.L_x_0:
[----:B------:R-:W-:-:S00]  /*0130*/  BRA `(.L_x_0) ;  /* 0xfffffffc00fc7947 */ /* 0x000fc0000383ffff */
[----:B------:R-:W-:-:S00]  /*0140*/  NOP ;  /* 0x0000000000007918 */ /* 0x000fc00000000000 */
        /* <DEDUP_REMOVED lines=11> */
.L_x_6:


//--------------------- .text._Z3addiPfS_         --------------------------
	.section	.text._Z3addiPfS_,"ax",@progbits
	.align	128
        .global         _Z3addiPfS_
        .type           _Z3addiPfS_,@function
        .size           _Z3addiPfS_,(.L_x_7 - _Z3addiPfS_)
        .other          _Z3addiPfS_,@"STO_CUDA_ENTRY STV_DEFAULT"
_Z3addiPfS_:
.text._Z3addiPfS_:
[----:B------:R-:W-:Y:S01]  /*0000*/  LDC R1, c[0x0][0x37c] ;  /* 0x0000df00ff017b82 */ /* 0x000fe20000000800 */
[----:B------:R-:W0:Y:S01]  /*0010*/  S2R R3, SR_CTAID.X ;  /* 0x0000000000037919 */ /* 0x000e220000002500 */
[----:B------:R-:W1:Y:S06]  /*0020*/  LDCU UR4, c[0x0][0x360] ;  /* 0x00006c00ff0477ac */ /* 0x000e6c0008000800 */
[----:B------:R-:W1:Y:S01]  /*0030*/  LDC R0, c[0x0][0x370] ;  /* 0x0000dc00ff007b82 */ /* 0x000e620000000800 */
[----:B------:R-:W0:Y:S01]  /*0040*/  S2R R2, SR_TID.X ;  /* 0x0000000000027919 */ /* 0x000e220000002100 */
[----:B------:R-:W2:Y:S01]  /*0050*/  LDCU UR6, c[0x0][0x380] ;  /* 0x00007000ff0677ac */ /* 0x000ea20008000800 */
[----:B-1----:R-:W-:-:S02]  /*0060*/  IMAD R0, R0, UR4, RZ ;  /* 0x0000000400007c24 */ /* 0x002fc4000f8e02ff */
[----:B0-----:R-:W-:-:S05]  /*0070*/  IMAD R3, R3, UR4, R2 ;  /* 0x0000000403037c24 */ /* 0x001fca000f8e0202 */
[----:B--2---:R-:W-:-:S13]  /*0080*/  ISETP.GE.AND P0, PT, R3, UR6, PT ;  /* 0x0000000603007c0c */ /* 0x004fda000bf06270 */
[----:B------:R-:W-:Y:S05]  /*0090*/  @P0 EXIT ;  /* 0x000000000000094d */ /* 0x000fea0003800000 */
[----:B------:R-:W0:Y:S01]  /*00a0*/  I2F.U32.RP R8, R0 ;  /* 0x0000000000087306 */ /* 0x000e220000209000 */
[C---:B------:R-:W-:Y:S01]  /*00b0*/  IMAD.IADD R2, R0.reuse, 0x1, R3 ;  /* 0x0000000100027824 */ /* 0x040fe200078e0203 */
[----:B------:R-:W-:Y:S01]  /*00c0*/  IADD3 R9, PT, PT, RZ, -R0, RZ ;  /* 0x80000000ff097210 */ /* 0x000fe20007ffe0ff */
[----:B------:R-:W1:Y:S01]  /*00d0*/  LDCU.64 UR4, c[0x0][0x358] ;  /* 0x00006b00ff0477ac */ /* 0x000e620008000a00 */
[----:B------:R-:W-:Y:S01]  /*00e0*/  ISETP.NE.U32.AND P2, PT, R0, RZ, PT ;  /* 0x000000ff0000720c */ /* 0x000fe20003f45070 */
[----:B------:R-:W-:Y:S01]  /*00f0*/  BSSY.RECONVERGENT B0, `(.L_x_1) ;  /* 0x0000028000007945 */ /* 0x000fe20003800200 */
[C---:B------:R-:W-:Y:S02]  /*0100*/  ISETP.GE.AND P0, PT, R2.reuse, UR6, PT ;  /* 0x0000000602007c0c */ /* 0x040fe4000bf06270 */
[----:B------:R-:W-:Y:S02]  /*0110*/  VIMNMX R7, PT, PT, R2, UR6, !PT ;  /* 0x0000000602077c48 */ /* 0x000fe4000ffe0100 */
[----:B------:R-:W-:-:S04]  /*0120*/  SEL R6, RZ, 0x1, P0 ;  /* 0x00000001ff067807 */ /* 0x000fc80000000000 */
[----:B------:R-:W-:Y:S01]  /*0130*/  IADD3 R7, PT, PT, R7, -R2, -R6 ;  /* 0x8000000207077210 */ /* 0x000fe20007ffe806 */
[----:B0-----:R-:W0:Y:S02]  /*0140*/  MUFU.RCP R8, R8 ;  /* 0x0000000800087308 */ /* 0x001e240000001000 */
[----:B0-----:R-:W-:-:S06]  /*0150*/  IADD3 R4, PT, PT, R8, 0xffffffe, RZ ;  /* 0x0ffffffe08047810 */ /* 0x001fcc0007ffe0ff */
[----:B------:R0:W2:Y:S02]  /*0160*/  F2I.FTZ.U32.TRUNC.NTZ R5, R4 ;  /* 0x0000000400057305 */ /* 0x0000a4000021f000 */
[----:B0-----:R-:W-:Y:S02]  /*0170*/  HFMA2 R4, -RZ, RZ, 0, 0 ;  /* 0x00000000ff047431 */ /* 0x001fe400000001ff */
[----:B--2---:R-:W-:-:S04]  /*0180*/  IMAD R9, R9, R5, RZ ;  /* 0x0000000509097224 */ /* 0x004fc800078e02ff */
[----:B------:R-:W-:-:S06]  /*0190*/  IMAD.HI.U32 R8, R5, R9, R4 ;  /* 0x0000000905087227 */ /* 0x000fcc00078e0004 */
[----:B------:R-:W-:-:S05]  /*01a0*/  IMAD.HI.U32 R5, R8, R7, RZ ;  /* 0x0000000708057227 */ /* 0x000fca00078e00ff */
[----:B------:R-:W-:-:S05]  /*01b0*/  IADD3 R2, PT, PT, -R5, RZ, RZ ;  /* 0x000000ff05027210 */ /* 0x000fca0007ffe1ff */
[----:B------:R-:W-:-:S05]  /*01c0*/  IMAD R7, R0, R2, R7 ;  /* 0x0000000200077224 */ /* 0x000fca00078e0207 */
[----:B------:R-:W-:-:S13]  /*01d0*/  ISETP.GE.U32.AND P0, PT, R7, R0, PT ;  /* 0x000000000700720c */ /* 0x000fda0003f06070 */
[----:B------:R-:W-:Y:S01]  /*01e0*/  @P0 IMAD.IADD R7, R7, 0x1, -R0 ;  /* 0x0000000107070824 */ /* 0x000fe200078e0a00 */
[----:B------:R-:W-:-:S04]  /*01f0*/  @P0 IADD3 R5, PT, PT, R5, 0x1, RZ ;  /* 0x0000000105050810 */ /* 0x000fc80007ffe0ff */
[----:B------:R-:W-:-:S13]  /*0200*/  ISETP.GE.U32.AND P1, PT, R7, R0, PT ;  /* 0x000000000700720c */ /* 0x000fda0003f26070 */
[----:B------:R-:W-:Y:S02]  /*0210*/  @P1 IADD3 R5, PT, PT, R5, 0x1, RZ ;  /* 0x0000000105051810 */ /* 0x000fe40007ffe0ff */
[----:B------:R-:W-:-:S05]  /*0220*/  @!P2 LOP3.LUT R5, RZ, R0, RZ, 0x33, !PT ;  /* 0x00000000ff05a212 */ /* 0x000fca00078e33ff */
[----:B------:R-:W-:-:S05]  /*0230*/  IMAD.IADD R2, R6, 0x1, R5 ;  /* 0x0000000106027824 */ /* 0x000fca00078e0205 */
[C---:B------:R-:W-:Y:S02]  /*0240*/  LOP3.LUT R4, R2.reuse, 0x3, RZ, 0xc0, !PT ;  /* 0x0000000302047812 */ /* 0x040fe400078ec0ff */
[----:B------:R-:W-:Y:S02]  /*0250*/  ISETP.GE.U32.AND P1, PT, R2, 0x3, PT ;  /* 0x000000030200780c */ /* 0x000fe40003f26070 */
[----:B------:R-:W-:-:S13]  /*0260*/  ISETP.NE.AND P0, PT, R4, 0x3, PT ;  /* 0x000000030400780c */ /* 0x000fda0003f05270 */
[----:B-1----:R-:W-:Y:S05]  /*0270*/  @!P0 BRA `(.L_x_2) ;  /* 0x00000000003c8947 */ /* 0x002fea0003800000 */
[----:B------:R-:W0:Y:S01]  /*0280*/  LDC.64 R8, c[0x0][0x388] ;  /* 0x0000e200ff087b82 */ /* 0x000e220000000a00 */
[----:B------:R-:W-:-:S04]  /*0290*/  IADD3 R2, PT, PT, R2, 0x1, RZ ;  /* 0x0000000102027810 */ /* 0x000fc80007ffe0ff */
[----:B------:R-:W-:-:S03]  /*02a0*/  LOP3.LUT R2, R2, 0x3, RZ, 0xc0, !PT ;  /* 0x0000000302027812 */ /* 0x000fc600078ec0ff */
[----:B------:R-:W1:Y:S01]  /*02b0*/  LDC.64 R10, c[0x0][0x390] ;  /* 0x0000e400ff0a7b82 */ /* 0x000e620000000a00 */
[----:B------:R-:W-:-:S07]  /*02c0*/  IADD3 R2, PT, PT, -R2, RZ, RZ ;  /* 0x000000ff02027210 */ /* 0x000fce0007ffe1ff */
.L_x_3:
[----:B0-----:R-:W-:-:S04]  /*02d0*/  IMAD.WIDE R4, R3, 0x4, R8 ;  /* 0x0000000403047825 */ /* 0x001fc800078e0208 */
[----:B-12---:R-:W-:Y:S02]  /*02e0*/  IMAD.WIDE R6, R3, 0x4, R10 ;  /* 0x0000000403067825 */ /* 0x006fe400078e020a */
[----:B------:R-:W2:Y:S04]  /*02f0*/  LDG.E R5, desc[UR4][R4.64] ;  /* 0x0000000404057981 */ /* 0x000ea8000c1e1900 */
[----:B------:R-:W2:Y:S01]  /*0300*/  LDG.E R12, desc[UR4][R6.64] ;  /* 0x00000004060c7981 */ /* 0x000ea2000c1e1900 */
[----:B------:R-:W-:Y:S01]  /*0310*/  VIADD R2, R2, 0x1 ;  /* 0x0000000102027836 */ /* 0x000fe20000000000 */
[----:B------:R-:W-:-:S04]  /*0320*/  IADD3 R3, PT, PT, R0, R3, RZ ;  /* 0x0000000300037210 */ /* 0x000fc80007ffe0ff */
[----:B------:R-:W-:Y:S01]  /*0330*/  ISETP.NE.AND P0, PT, R2, RZ, PT ;  /* 0x000000ff0200720c */ /* 0x000fe20003f05270 */
[----:B--2---:R-:W-:-:S05]  /*0340*/  FADD R13, R12, R5 ;  /* 0x000000050c0d7221 */ /* 0x004fca0000000000 */
[----:B------:R2:W-:Y:S07]  /*0350*/  STG.E desc[UR4][R6.64], R13 ;  /* 0x0000000d06007986 */ /* 0x0005ee000c101904 */
[----:B------:R-:W-:Y:S05]  /*0360*/  @P0 BRA `(.L_x_3) ;  /* 0xfffffffc00d80947 */ /* 0x000fea000383ffff */
.L_x_2:
[----:B------:R-:W-:Y:S05]  /*0370*/  BSYNC.RECONVERGENT B0 ;  /* 0x0000000000007941 */ /* 0x000fea0003800200 */
.L_x_1:
[----:B------:R-:W-:Y:S05]  /*0380*/  @!P1 EXIT ;  /* 0x000000000000994d */ /* 0x000fea0003800000 */
.L_x_4:
[----:B-1----:R-:W0:Y:S08]  /*0390*/  LDC.64 R4, c[0x0][0x390] ;  /* 0x0000e400ff047b82 */ /* 0x002e300000000a00 */
[----:B--2---:R-:W1:Y:S01]  /*03a0*/  LDC.64 R6, c[0x0][0x388] ;  /* 0x0000e200ff067b82 */ /* 0x004e620000000a00 */
[----:B0-----:R-:W-:-:S05]  /*03b0*/  IMAD.WIDE R12, R3, 0x4, R4 ;  /* 0x00000004030c7825 */ /* 0x001fca00078e0204 */
[----:B------:R-:W2:Y:S01]  /*03c0*/  LDG.E R2, desc[UR4][R12.64] ;  /* 0x000000040c027981 */ /* 0x000ea2000c1e1900 */
[----:B-1----:R-:W-:-:S05]  /*03d0*/  IMAD.WIDE R14, R3, 0x4, R6 ;  /* 0x00000004030e7825 */ /* 0x002fca00078e0206 */
[----:B------:R-:W2:Y:S01]  /*03e0*/  LDG.E R5, desc[UR4][R14.64] ;  /* 0x000000040e057981 */ /* 0x000ea2000c1e1900 */
[----:B------:R-:W-:-:S04]  /*03f0*/  IMAD.WIDE R6, R0, 0x4, R14 ;  /* 0x0000000400067825 */ /* 0x000fc800078e020e */
[----:B--2---:R-:W-:Y:S01]  /*0400*/  FADD R17, R2, R5 ;  /* 0x0000000502117221 */ /* 0x004fe20000000000 */
[----:B------:R-:W-:-:S04]  /*0410*/  IMAD.WIDE R4, R0, 0x4, R12 ;  /* 0x0000000400047825 */ /* 0x000fc800078e020c */
[----:B------:R0:W-:Y:S04]  /*0420*/  STG.E desc[UR4][R12.64], R17 ;  /* 0x000000110c007986 */ /* 0x0001e8000c101904 */
[----:B------:R-:W2:Y:S04]  /*0430*/  LDG.E R2, desc[UR4][R4.64] ;  /* 0x0000000404027981 */ /* 0x000ea8000c1e1900 */
[----:B------:R-:W2:Y:S01]  /*0440*/  LDG.E R9, desc[UR4][R6.64] ;  /* 0x0000000406097981 */ /* 0x000ea2000c1e1900 */
[----:B------:R-:W-:-:S04]  /*0450*/  IMAD.WIDE R10, R0, 0x4, R6 ;  /* 0x00000004000a7825 */ /* 0x000fc800078e0206 */
[----:B--2---:R-:W-:Y:S01]  /*0460*/  FADD R19, R2, R9 ;  /* 0x0000000902137221 */ /* 0x004fe20000000000 */
[----:B------:R-:W-:-:S04]  /*0470*/  IMAD.WIDE R8, R0, 0x4, R4 ;  /* 0x0000000400087825 */ /* 0x000fc800078e0204 */
[----:B------:R1:W-:Y:S04]  /*0480*/  STG.E desc[UR4][R4.64], R19 ;  /* 0x0000001304007986 */ /* 0x0003e8000c101904 */
[----:B------:R-:W2:Y:S04]  /*0490*/  LDG.E R2, desc[UR4][R8.64] ;  /* 0x0000000408027981 */ /* 0x000ea8000c1e1900 */
[----:B------:R-:W2:Y:S01]  /*04a0*/  LDG.E R15, desc[UR4][R10.64] ;  /* 0x000000040a0f7981 */ /* 0x000ea2000c1e1900 */
[----:B0-----:R-:W-:-:S04]  /*04b0*/  IMAD.WIDE R12, R0, 0x4, R8 ;  /* 0x00000004000c7825 */ /* 0x001fc800078e0208 */
[----:B--2---:R-:W-:Y:S01]  /*04c0*/  FADD R21, R2, R15 ;  /* 0x0000000f02157221 */ /* 0x004fe20000000000 */
[----:B------:R-:W-:-:S04]  /*04d0*/  IMAD.WIDE R14, R0, 0x4, R10 ;  /* 0x00000004000e7825 */ /* 0x000fc800078e020a */
[----:B------:R1:W-:Y:S04]  /*04e0*/  STG.E desc[UR4][R8.64], R21 ;  /* 0x0000001508007986 */ /* 0x0003e8000c101904 */
[----:B------:R-:W2:Y:S04]  /*04f0*/  LDG.E R15, desc[UR4][R14.64] ;  /* 0x000000040e0f7981 */ /* 0x000ea8000c1e1900 */
[----:B------:R-:W2:Y:S01]  /*0500*/  LDG.E R2, desc[UR4][R12.64] ;  /* 0x000000040c027981 */ /* 0x000ea2000c1e1900 */
[----:B------:R-:W-:-:S04]  /*0510*/  LEA R3, R0, R3, 0x2 ;  /* 0x0000000300037211 */ /* 0x000fc800078e10ff */
[----:B------:R-:W-:Y:S01]  /*0520*/  ISETP.GE.AND P0, PT, R3, UR6, PT ;  /* 0x0000000603007c0c */ /* 0x000fe2000bf06270 */
[----:B--2---:R-:W-:-:S05]  /*0530*/  FADD R7, R2, R15 ;  /* 0x0000000f02077221 */ /* 0x004fca0000000000 */
[----:B------:R1:W-:Y:S07]  /*0540*/  STG.E desc[UR4][R12.64], R7 ;  /* 0x000000070c007986 */ /* 0x0003ee000c101904 */
[----:B------:R-:W-:Y:S05]  /*0550*/  @!P0 BRA `(.L_x_4) ;  /* 0xfffffffc008c8947 */ /* 0x000fea000383ffff */
[----:B------:R-:W-:Y:S05]  /*0560*/  EXIT ;  /* 0x000000000000794d */ /* 0x000fea0003800000 */
.L_x_5:
        /* <DEDUP_REMOVED lines=9> */
.L_x_7:


//--------------------- .nv.shared._Z17reverseFixedArrayPii --------------------------
	.section	.nv.shared._Z17reverseFixedArrayPii,"aw",@nobits
	.sectionflags	@""
	.align	4
.nv.shared._Z17reverseFixedArrayPii:
	.zero		3072


//--------------------- .nv.shared.reserved.0     --------------------------
	.section	.nv.shared.reserved.0,"aw",@nobits
	.weak		__nv_reservedSMEM_offset_0_alias
	.size		__nv_reservedSMEM_offset_0_alias, 0, 64
	.other		__nv_reservedSMEM_offset_0_alias,@"STO_CUDA_RESERVED_SHARED STV_DEFAULT"
__nv_reservedSMEM_offset_0_alias:
	.zero		0
	.zero		64


//--------------------- .nv.constant0._Z17reverseFixedArrayPii --------------------------
	.section	.nv.constant0._Z17reverseFixedArrayPii,"a",@progbits
	.sectionflags	@""
	.align	4
.nv.constant0._Z17reverseFixedArrayPii:
	.zero		908


//--------------------- .nv.constant0._Z3addiPfS_ --------------------------
	.section	.nv.constant0._Z3addiPfS_,"a",@progbits
	.sectionflags	@""
	.align	4
.nv.constant0._Z3addiPfS_:
	.zero		920


//--------------------- SYMBOLS --------------------------

	.type		.nv.reservedSmem.offset0,@object
	.size		.nv.reservedSmem.offset0,0x4
	.type		.nv.reservedSmem.cap,@object
	.size		.nv.reservedSmem.cap,0x4
